//
// Generated by NVIDIA NVVM Compiler
//
// Compiler Build ID: CL-36424714
// Cuda compilation tools, release 13.0, V13.0.88
// Based on NVVM 20.0.0
//

.version 9.0
.target sm_100
.address_size 64

	// .globl	_Z22Multiplica_Matrices_GMPfS_S_ii

.visible .entry _Z22Multiplica_Matrices_GMPfS_S_ii(
	.param .u64 .ptr .align 1 _Z22Multiplica_Matrices_GMPfS_S_ii_param_0,
	.param .u64 .ptr .align 1 _Z22Multiplica_Matrices_GMPfS_S_ii_param_1,
	.param .u64 .ptr .align 1 _Z22Multiplica_Matrices_GMPfS_S_ii_param_2,
	.param .u32 _Z22Multiplica_Matrices_GMPfS_S_ii_param_3,
	.param .u32 _Z22Multiplica_Matrices_GMPfS_S_ii_param_4
)
{
	.reg .pred 	%p<11>;
	.reg .b32 	%r<41>;
	.reg .b32 	%f<68>;
	.reg .b64 	%rd<67>;

	ld.param.u64 	%rd14, [_Z22Multiplica_Matrices_GMPfS_S_ii_param_1];
	ld.param.u64 	%rd15, [_Z22Multiplica_Matrices_GMPfS_S_ii_param_2];
	ld.param.u32 	%r18, [_Z22Multiplica_Matrices_GMPfS_S_ii_param_3];
	ld.param.u32 	%r17, [_Z22Multiplica_Matrices_GMPfS_S_ii_param_4];
	cvta.to.global.u64 	%rd1, %rd15;
	cvta.to.global.u64 	%rd2, %rd14;
	mov.u32 	%r19, %ctaid.x;
	mov.u32 	%r20, %ntid.x;
	mov.u32 	%r21, %tid.x;
	mad.lo.s32 	%r1, %r19, %r20, %r21;
	mov.u32 	%r22, %ctaid.y;
	mov.u32 	%r23, %ntid.y;
	mov.u32 	%r24, %tid.y;
	mad.lo.s32 	%r25, %r22, %r23, %r24;
	mul.lo.s32 	%r2, %r17, %r25;
	min.s32 	%r26, %r18, %r17;
	setp.le.s32 	%p1, %r26, %r1;
	@%p1 bra 	$L__BB0_14;
	setp.lt.s32 	%p2, %r17, 1;
	mov.f32 	%f67, 0f00000000;
	@%p2 bra 	$L__BB0_13;
	and.b32  	%r3, %r17, 7;
	setp.lt.u32 	%p3, %r17, 8;
	mov.f32 	%f67, 0f00000000;
	mov.b32 	%r39, 0;
	@%p3 bra 	$L__BB0_5;
	and.b32  	%r39, %r17, 2147483640;
	neg.s32 	%r37, %r39;
	mul.wide.u32 	%rd16, %r17, 4;
	add.s64 	%rd3, %rd1, %rd16;
	shl.b32 	%r6, %r17, 3;
	mul.wide.u32 	%rd17, %r17, 8;
	add.s64 	%rd4, %rd1, %rd17;
	mul.wide.u32 	%rd18, %r17, 12;
	add.s64 	%rd5, %rd1, %rd18;
	mul.wide.u32 	%rd19, %r17, 16;
	add.s64 	%rd6, %rd1, %rd19;
	mul.wide.u32 	%rd20, %r17, 20;
	add.s64 	%rd7, %rd1, %rd20;
	mul.wide.u32 	%rd21, %r17, 24;
	add.s64 	%rd8, %rd1, %rd21;
	mul.wide.u32 	%rd22, %r17, 28;
	add.s64 	%rd9, %rd1, %rd22;
	mul.wide.u32 	%rd23, %r2, 4;
	add.s64 	%rd24, %rd23, %rd2;
	add.s64 	%rd66, %rd24, 16;
	mov.f32 	%f67, 0f00000000;
	mov.u32 	%r36, %r1;
$L__BB0_4:
	.pragma "nounroll";
	mul.wide.s32 	%rd25, %r36, 4;
	add.s64 	%rd26, %rd3, %rd25;
	add.s64 	%rd27, %rd4, %rd25;
	add.s64 	%rd28, %rd5, %rd25;
	add.s64 	%rd29, %rd6, %rd25;
	add.s64 	%rd30, %rd7, %rd25;
	add.s64 	%rd31, %rd8, %rd25;
	add.s64 	%rd32, %rd9, %rd25;
	add.s64 	%rd33, %rd1, %rd25;
	ld.global.f32 	%f17, [%rd66+-16];
	ld.global.f32 	%f18, [%rd33];
	fma.rn.f32 	%f19, %f17, %f18, %f67;
	ld.global.f32 	%f20, [%rd66+-12];
	ld.global.f32 	%f21, [%rd26];
	fma.rn.f32 	%f22, %f20, %f21, %f19;
	ld.global.f32 	%f23, [%rd66+-8];
	ld.global.f32 	%f24, [%rd27];
	fma.rn.f32 	%f25, %f23, %f24, %f22;
	ld.global.f32 	%f26, [%rd66+-4];
	ld.global.f32 	%f27, [%rd28];
	fma.rn.f32 	%f28, %f26, %f27, %f25;
	ld.global.f32 	%f29, [%rd66];
	ld.global.f32 	%f30, [%rd29];
	fma.rn.f32 	%f31, %f29, %f30, %f28;
	ld.global.f32 	%f32, [%rd66+4];
	ld.global.f32 	%f33, [%rd30];
	fma.rn.f32 	%f34, %f32, %f33, %f31;
	ld.global.f32 	%f35, [%rd66+8];
	ld.global.f32 	%f36, [%rd31];
	fma.rn.f32 	%f37, %f35, %f36, %f34;
	ld.global.f32 	%f38, [%rd66+12];
	ld.global.f32 	%f39, [%rd32];
	fma.rn.f32 	%f67, %f38, %f39, %f37;
	add.s32 	%r37, %r37, 8;
	add.s32 	%r36, %r36, %r6;
	add.s64 	%rd66, %rd66, 32;
	setp.ne.s32 	%p4, %r37, 0;
	@%p4 bra 	$L__BB0_4;
$L__BB0_5:
	setp.eq.s32 	%p5, %r3, 0;
	@%p5 bra 	$L__BB0_13;
	and.b32  	%r12, %r17, 3;
	setp.lt.u32 	%p6, %r3, 4;
	@%p6 bra 	$L__BB0_8;
	add.s32 	%r28, %r39, %r2;
	mul.wide.u32 	%rd34, %r28, 4;
	add.s64 	%rd35, %rd2, %rd34;
	ld.global.f32 	%f41, [%rd35];
	mad.lo.s32 	%r29, %r39, %r17, %r1;
	mul.wide.s32 	%rd36, %r29, 4;
	add.s64 	%rd37, %rd1, %rd36;
	ld.global.f32 	%f42, [%rd37];
	fma.rn.f32 	%f43, %f41, %f42, %f67;
	cvt.u64.u32 	%rd38, %r2;
	cvt.u64.u32 	%rd39, %r39;
	add.s64 	%rd40, %rd39, %rd38;
	shl.b64 	%rd41, %rd40, 2;
	add.s64 	%rd42, %rd2, %rd41;
	ld.global.f32 	%f44, [%rd42+4];
	mul.wide.u32 	%rd43, %r17, 4;
	add.s64 	%rd44, %rd37, %rd43;
	ld.global.f32 	%f45, [%rd44];
	fma.rn.f32 	%f46, %f44, %f45, %f43;
	ld.global.f32 	%f47, [%rd42+8];
	add.s64 	%rd45, %rd44, %rd43;
	ld.global.f32 	%f48, [%rd45];
	fma.rn.f32 	%f49, %f47, %f48, %f46;
	ld.global.f32 	%f50, [%rd42+12];
	add.s64 	%rd46, %rd45, %rd43;
	ld.global.f32 	%f51, [%rd46];
	fma.rn.f32 	%f67, %f50, %f51, %f49;
	add.s32 	%r39, %r39, 4;
$L__BB0_8:
	setp.eq.s32 	%p7, %r12, 0;
	@%p7 bra 	$L__BB0_13;
	setp.eq.s32 	%p8, %r12, 1;
	@%p8 bra 	$L__BB0_11;
	add.s32 	%r30, %r39, %r2;
	mul.wide.u32 	%rd47, %r30, 4;
	add.s64 	%rd48, %rd2, %rd47;
	ld.global.f32 	%f53, [%rd48];
	mad.lo.s32 	%r31, %r39, %r17, %r1;
	mul.wide.s32 	%rd49, %r31, 4;
	add.s64 	%rd50, %rd1, %rd49;
	ld.global.f32 	%f54, [%rd50];
	fma.rn.f32 	%f55, %f53, %f54, %f67;
	cvt.u64.u32 	%rd51, %r2;
	cvt.u64.u32 	%rd52, %r39;
	add.s64 	%rd53, %rd52, %rd51;
	shl.b64 	%rd54, %rd53, 2;
	add.s64 	%rd55, %rd2, %rd54;
	ld.global.f32 	%f56, [%rd55+4];
	mul.wide.u32 	%rd56, %r17, 4;
	add.s64 	%rd57, %rd50, %rd56;
	ld.global.f32 	%f57, [%rd57];
	fma.rn.f32 	%f67, %f56, %f57, %f55;
	add.s32 	%r39, %r39, 2;
$L__BB0_11:
	and.b32  	%r32, %r17, 1;
	setp.eq.b32 	%p9, %r32, 1;
	not.pred 	%p10, %p9;
	@%p10 bra 	$L__BB0_13;
	add.s32 	%r33, %r39, %r2;
	mul.wide.u32 	%rd58, %r33, 4;
	add.s64 	%rd59, %rd2, %rd58;
	ld.global.f32 	%f58, [%rd59];
	mad.lo.s32 	%r34, %r39, %r17, %r1;
	mul.wide.s32 	%rd60, %r34, 4;
	add.s64 	%rd61, %rd1, %rd60;
	ld.global.f32 	%f59, [%rd61];
	fma.rn.f32 	%f67, %f58, %f59, %f67;
$L__BB0_13:
	ld.param.u64 	%rd65, [_Z22Multiplica_Matrices_GMPfS_S_ii_param_0];
	add.s32 	%r35, %r2, %r1;
	cvta.to.global.u64 	%rd62, %rd65;
	mul.wide.s32 	%rd63, %r35, 4;
	add.s64 	%rd64, %rd62, %rd63;
	st.global.f32 	[%rd64], %f67;
$L__BB0_14:
	ret;

}


// ===== COMPILED SASS (sm_100) =====

	.target	sm_100

	.elftype	@"ET_EXEC"


//--------------------- .note.nv.tkinfo           --------------------------
	.section	.note.nv.tkinfo,"",@"SHT_NOTE"
	.sectionflags	@"SHF_NOTE_NV_TKINFO"
	.tkinfo
        /*0018*/ 	.word	0x00000002
        /*0030*/ 	.string	""
        /*0030*/ 	.string	"ptxas"
        /*0030*/ 	.string	"Cuda compilation tools, release 13.0, V13.0.88"
        /*0030*/ 	.string	"Build cuda_13.0.r13.0/compiler.36424714_0"
        /*0030*/ 	.string	"-arch sm_100 -m 64 "



//--------------------- .note.nv.cuinfo           --------------------------
	.section	.note.nv.cuinfo,"",@"SHT_NOTE"
	.sectionflags	@"SHF_NOTE_NV_CUINFO"
        /*0018*/ 	.short	0x0002
        /*001a*/ 	.short	0x0064
        /*001c*/ 	.short	0x0082
	.zero		2


//--------------------- .nv.info                  --------------------------
	.section	.nv.info,"",@"SHT_CUDA_INFO"
	.align	4


	//----- nvinfo : EIATTR_REGCOUNT
	.align		4
        /*0000*/ 	.byte	0x04, 0x2f
        /*0002*/ 	.short	(.L_1 - .L_0)
	.align		4
.L_0:
        /*0004*/ 	.word	index@(_Z22Multiplica_Matrices_GMPfS_S_ii)
        /*0008*/ 	.word	0x0000001e


	//----- nvinfo : EIATTR_FRAME_SIZE
	.align		4
.L_1:
        /*000c*/ 	.byte	0x04, 0x11
        /*000e*/ 	.short	(.L_3 - .L_2)
	.align		4
.L_2:
        /*0010*/ 	.word	index@(_Z22Multiplica_Matrices_GMPfS_S_ii)
        /*0014*/ 	.word	0x00000000


	//----- nvinfo : EIATTR_MIN_STACK_SIZE
	.align		4
.L_3:
        /*0018*/ 	.byte	0x04, 0x12
        /*001a*/ 	.short	(.L_5 - .L_4)
	.align		4
.L_4:
        /*001c*/ 	.word	index@(_Z22Multiplica_Matrices_GMPfS_S_ii)
        /*0020*/ 	.word	0x00000000
.L_5:


//--------------------- .nv.compat                --------------------------
	.section	.nv.compat,"",@"SHT_CUDA_COMPAT_INFO"
	.align	4
        /*0000*/ 	.byte	0x02, 0x09, 0x00, 0x00, 0x02, 0x02, 0x01, 0x00, 0x02, 0x05, 0x05, 0x00, 0x03, 0x07, 0x01, 0x01
        /*0010*/ 	.byte	0x02, 0x03, 0x00, 0x00, 0x02, 0x06, 0x01, 0x00, 0x04, 0x0b, 0x08, 0x00, 0x09, 0x00, 0x00, 0x00
        /*0020*/ 	.byte	0x00, 0x00, 0x00, 0x00


//--------------------- .nv.info._Z22Multiplica_Matrices_GMPfS_S_ii --------------------------
	.section	.nv.info._Z22Multiplica_Matrices_GMPfS_S_ii,"",@"SHT_CUDA_INFO"
	.sectionflags	@""
	.align	4


	//----- nvinfo : EIATTR_CUDA_API_VERSION
	.align		4
        /*0000*/ 	.byte	0x04, 0x37
        /*0002*/ 	.short	(.L_7 - .L_6)
.L_6:
        /*0004*/ 	.word	0x00000082


	//----- nvinfo : EIATTR_KPARAM_INFO
	.align		4
.L_7:
        /*0008*/ 	.byte	0x04, 0x17
        /*000a*/ 	.short	(.L_9 - .L_8)
.L_8:
        /*000c*/ 	.word	0x00000000
        /*0010*/ 	.short	0x0004
        /*0012*/ 	.short	0x001c
        /*0014*/ 	.byte	0x00, 0xf0, 0x11, 0x00


	//----- nvinfo : EIATTR_KPARAM_INFO
	.align		4
.L_9:
        /*0018*/ 	.byte	0x04, 0x17
        /*001a*/ 	.short	(.L_11 - .L_10)
.L_10:
        /*001c*/ 	.word	0x00000000
        /*0020*/ 	.short	0x0003
        /*0022*/ 	.short	0x0018
        /*0024*/ 	.byte	0x00, 0xf0, 0x11, 0x00


	//----- nvinfo : EIATTR_KPARAM_INFO
	.align		4
.L_11:
        /*0028*/ 	.byte	0x04, 0x17
        /*002a*/ 	.short	(.L_13 - .L_12)
.L_12:
        /*002c*/ 	.word	0x00000000
        /*0030*/ 	.short	0x0002
        /*0032*/ 	.short	0x0010
        /*0034*/ 	.byte	0x00, 0xf5, 0x21, 0x00


	//----- nvinfo : EIATTR_KPARAM_INFO
	.align		4
.L_13:
        /*0038*/ 	.byte	0x04, 0x17
        /*003a*/ 	.short	(.L_15 - .L_14)
.L_14:
        /*003c*/ 	.word	0x00000000
        /*0040*/ 	.short	0x0001
        /*0042*/ 	.short	0x0008
        /*0044*/ 	.byte	0x00, 0xf5, 0x21, 0x00


	//----- nvinfo : EIATTR_KPARAM_INFO
	.align		4
.L_15:
        /*0048*/ 	.byte	0x04, 0x17
        /*004a*/ 	.short	(.L_17 - .L_16)
.L_16:
        /*004c*/ 	.word	0x00000000
        /*0050*/ 	.short	0x0000
        /*0052*/ 	.short	0x0000
        /*0054*/ 	.byte	0x00, 0xf5, 0x21, 0x00


	//----- nvinfo : EIATTR_SPARSE_MMA_MASK
	.align		4
.L_17:
        /*0058*/ 	.byte	0x03, 0x50
        /*005a*/ 	.short	0x0000


	//----- nvinfo : EIATTR_MAXREG_COUNT
	.align		4
        /*005c*/ 	.byte	0x03, 0x1b
        /*005e*/ 	.short	0x00ff


	//----- nvinfo : EIATTR_MERCURY_ISA_VERSION
	.align		4
        /*0060*/ 	.byte	0x03, 0x5f
        /*0062*/ 	.short	0x0101


	//----- nvinfo : EIATTR_VRC_CTA_INIT_COUNT
	.align		4
        /*0064*/ 	.byte	0x02, 0x4a
	.zero		1
	.zero		1


	//----- nvinfo : EIATTR_EXIT_INSTR_OFFSETS
	.align		4
        /*0068*/ 	.byte	0x04, 0x1c
        /*006a*/ 	.short	(.L_19 - .L_18)


	//   ....[0]....
.L_18:
        /*006c*/ 	.word	0x000000d0


	//   ....[1]....
        /*0070*/ 	.word	0x00000ae0


	//----- nvinfo : EIATTR_CBANK_PARAM_SIZE
	.align		4
.L_19:
        /*0074*/ 	.byte	0x03, 0x19
        /*0076*/ 	.short	0x0020


	//----- nvinfo : EIATTR_PARAM_CBANK
	.align		4
        /*0078*/ 	.byte	0x04, 0x0a
        /*007a*/ 	.short	(.L_21 - .L_20)
	.align		4
.L_20:
        /*007c*/ 	.word	index@(.nv.constant0._Z22Multiplica_Matrices_GMPfS_S_ii)
        /*0080*/ 	.short	0x0380
        /*0082*/ 	.short	0x0020


	//----- nvinfo : EIATTR_SW_WAR
	.align		4
.L_21:
        /*0084*/ 	.byte	0x04, 0x36
        /*0086*/ 	.short	(.L_23 - .L_22)
.L_22:
        /*0088*/ 	.word	0x00000008
.L_23:


//--------------------- .nv.callgraph             --------------------------
	.section	.nv.callgraph,"",@"SHT_CUDA_CALLGRAPH"
	.align	4
	.sectionentsize	8
	.align		4
        /*0000*/ 	.word	0x00000000
	.align		4
        /*0004*/ 	.word	0xffffffff
	.align		4
        /*0008*/ 	.word	0x00000000
	.align		4
        /*000c*/ 	.word	0xfffffffe
	.align		4
        /*0010*/ 	.word	0x00000000
	.align		4
        /*0014*/ 	.word	0xfffffffd
	.align		4
        /*0018*/ 	.word	0x00000000
	.align		4
        /*001c*/ 	.word	0xfffffffc


//--------------------- .text._Z22Multiplica_Matrices_GMPfS_S_ii --------------------------
	.section	.text._Z22Multiplica_Matrices_GMPfS_S_ii,"ax",@progbits
	.align	128
        .global         _Z22Multiplica_Matrices_GMPfS_S_ii
        .type           _Z22Multiplica_Matrices_GMPfS_S_ii,@function
        .size           _Z22Multiplica_Matrices_GMPfS_S_ii,(.L_x_5 - _Z22Multiplica_Matrices_GMPfS_S_ii)
        .other          _Z22Multiplica_Matrices_GMPfS_S_ii,@"STO_CUDA_ENTRY STV_DEFAULT"
_Z22Multiplica_Matrices_GMPfS_S_ii:
.text._Z22Multiplica_Matrices_GMPfS_S_ii:
[----:B------:R-:W-:Y:S01]  /*0000*/  LDC R1, c[0x0][0x37c] ;  /* 0x0000df00ff017b82 */ /* 0x000fe20000000800 */
[----:B------:R-:W0:Y:S07]  /*0010*/  S2R R3, SR_TID.X ;  /* 0x0000000000037919 */ /* 0x000e2e0000002100 */
[----:B------:R-:W0:Y:S01]  /*0020*/  S2UR UR6, SR_CTAID.X ;  /* 0x00000000000679c3 */ /* 0x000e220000002500 */
[----:B------:R-:W1:Y:S01]  /*0030*/  LDCU.64 UR4, c[0x0][0x398] ;  /* 0x00007300ff0477ac */ /* 0x000e620008000a00 */
[----:B------:R-:W2:Y:S06]  /*0040*/  S2R R2, SR_TID.Y ;  /* 0x0000000000027919 */ /* 0x000eac0000002200 */
[----:B------:R-:W0:Y:S08]  /*0050*/  LDC R0, c[0x0][0x360] ;  /* 0x0000d800ff007b82 */ /* 0x000e300000000800 */
[----:B------:R-:W2:Y:S01]  /*0060*/  S2UR UR7, SR_CTAID.Y ;  /* 0x00000000000779c3 */ /* 0x000ea20000002600 */
[----:B-1----:R-:W-:-:S04]  /*0070*/  UISETP.LT.AND UP0, UPT, UR5, UR4, UPT ;  /* 0x000000040500728c */ /* 0x002fc8000bf01270 */
[----:B------:R-:W-:-:S03]  /*0080*/  USEL UR4, UR5, UR4, UP0 ;  /* 0x0000000405047287 */ /* 0x000fc60008000000 */
[----:B------:R-:W2:Y:S01]  /*0090*/  LDC R13, c[0x0][0x364] ;  /* 0x0000d900ff0d7b82 */ /* 0x000ea20000000800 */
[----:B0-----:R-:W-:-:S05]  /*00a0*/  IMAD R0, R0, UR6, R3 ;  /* 0x0000000600007c24 */ /* 0x001fca000f8e0203 */
[----:B------:R-:W-:Y:S01]  /*00b0*/  ISETP.LT.AND P0, PT, R0, UR4, PT ;  /* 0x0000000400007c0c */ /* 0x000fe2000bf01270 */
[----:B--2---:R-:W-:-:S12]  /*00c0*/  IMAD R13, R13, UR7, R2 ;  /* 0x000000070d0d7c24 */ /* 0x004fd8000f8e0202 */
[----:B------:R-:W-:Y:S05]  /*00d0*/  @!P0 EXIT ;  /* 0x000000000000894d */ /* 0x000fea0003800000 */
[----:B------:R-:W-:Y:S01]  /*00e0*/  UISETP.GE.AND UP0, UPT, UR5, 0x1, UPT ;  /* 0x000000010500788c */ /* 0x000fe2000bf06270 */
[----:B------:R-:W-:Y:S02]  /*00f0*/  HFMA2 R12, -RZ, RZ, 0, 0 ;  /* 0x00000000ff0c7431 */ /* 0x000fe400000001ff */
[----:B------:R-:W-:Y:S01]  /*0100*/  IMAD R13, R13, UR5, RZ ;  /* 0x000000050d0d7c24 */ /* 0x000fe2000f8e02ff */
[----:B------:R-:W0:Y:S05]  /*0110*/  LDCU.64 UR20, c[0x0][0x358] ;  /* 0x00006b00ff1477ac */ /* 0x000e2a0008000a00 */
[----:B------:R-:W-:Y:S05]  /*0120*/  BRA.U !UP0, `(.L_x_0) ;  /* 0x00000009085c7547 */ /* 0x000fea000b800000 */
[----:B------:R-:W-:Y:S01]  /*0130*/  UISETP.GE.U32.AND UP1, UPT, UR5, 0x8, UPT ;  /* 0x000000080500788c */ /* 0x000fe2000bf26070 */
[----:B------:R-:W-:Y:S01]  /*0140*/  MOV R12, RZ ;  /* 0x000000ff000c7202 */ /* 0x000fe20000000f00 */
[----:B------:R-:W-:Y:S01]  /*0150*/  ULOP3.LUT UR19, UR5, 0x7, URZ, 0xc0, !UPT ;  /* 0x0000000705137892 */ /* 0x000fe2000f8ec0ff */
[----:B------:R-:W-:-:S03]  /*0160*/  UMOV UR4, URZ ;  /* 0x000000ff00047c82 */ /* 0x000fc60008000000 */
[----:B------:R-:W-:-:S03]  /*0170*/  UISETP.NE.AND UP0, UPT, UR19, URZ, UPT ;  /* 0x000000ff1300728c */ /* 0x000fc6000bf05270 */
[----:B------:R-:W-:Y:S08]  /*0180*/  BRA.U !UP1, `(.L_x_1) ;  /* 0x0000000509007547 */ /* 0x000ff0000b800000 */
[----:B------:R-:W1:Y:S01]  /*0190*/  LDC.64 R2, c[0x0][0x388] ;  /* 0x0000e200ff027b82 */ /* 0x000e620000000a00 */
[----:B------:R-:W2:Y:S01]  /*01a0*/  LDCU.64 UR22, c[0x0][0x390] ;  /* 0x00007200ff1677ac */ /* 0x000ea20008000a00 */
[----:B------:R-:W-:Y:S02]  /*01b0*/  MOV R12, RZ ;  /* 0x000000ff000c7202 */ /* 0x000fe40000000f00 */
[----:B------:R-:W-:Y:S01]  /*01c0*/  MOV R14, R0 ;  /* 0x00000000000e7202 */ /* 0x000fe20000000f00 */
[----:B------:R-:W-:-:S04]  /*01d0*/  ULOP3.LUT UR4, UR5, 0x7ffffff8, URZ, 0xc0, !UPT ;  /* 0x7ffffff805047892 */ /* 0x000fc8000f8ec0ff */
[----:B------:R-:W-:Y:S02]  /*01e0*/  UIADD3 UR18, UPT, UPT, -UR4, URZ, URZ ;  /* 0x000000ff04127290 */ /* 0x000fe4000fffe1ff */
[----:B--2---:R-:W-:Y:S02]  /*01f0*/  UIMAD.WIDE.U32 UR6, UR5, 0x8, UR22 ;  /* 0x00000008050678a5 */ /* 0x004fe4000f8e0016 */
[----:B------:R-:W-:Y:S02]  /*0200*/  UIMAD.WIDE.U32 UR8, UR5, 0xc, UR22 ;  /* 0x0000000c050878a5 */ /* 0x000fe4000f8e0016 */
[----:B------:R-:W-:Y:S01]  /*0210*/  UIMAD.WIDE.U32 UR10, UR5, 0x10, UR22 ;  /* 0x00000010050a78a5 */ /* 0x000fe2000f8e0016 */
[----:B-1----:R-:W-:Y:S01]  /*0220*/  IMAD.WIDE.U32 R2, R13, 0x4, R2 ;  /* 0x000000040d027825 */ /* 0x002fe200078e0002 */
[----:B------:R-:W-:Y:S02]  /*0230*/  UIMAD.WIDE.U32 UR12, UR5, 0x14, UR22 ;  /* 0x00000014050c78a5 */ /* 0x000fe4000f8e0016 */
[----:B------:R-:W-:Y:S01]  /*0240*/  UIMAD.WIDE.U32 UR14, UR5, 0x18, UR22 ;  /* 0x00000018050e78a5 */ /* 0x000fe2000f8e0016 */
[----:B------:R-:W-:Y:S01]  /*0250*/  IADD3 R2, P0, PT, R2, 0x10, RZ ;  /* 0x0000001002027810 */ /* 0x000fe20007f1e0ff */
[----:B------:R-:W-:-:S03]  /*0260*/  UIMAD.WIDE.U32 UR16, UR5, 0x1c, UR22 ;  /* 0x0000001c051078a5 */ /* 0x000fc6000f8e0016 */
[----:B------:R-:W-:-:S09]  /*0270*/  IADD3.X R3, PT, PT, RZ, R3, RZ, P0, !PT ;  /* 0x00000003ff037210 */ /* 0x000fd200007fe4ff */
.L_x_2:
[----:B------:R-:W-:Y:S01]  /*0280*/  HFMA2 R23, -RZ, RZ, 0, 2.384185791015625e-07 ;  /* 0x00000004ff177431 */ /* 0x000fe200000001ff */
[----:B------:R-:W-:Y:S01]  /*0290*/  UIMAD.WIDE.U32 UR24, UR5, 0x4, UR22 ;  /* 0x00000004051878a5 */ /* 0x000fe2000f8e0016 */
[----:B------:R-:W-:Y:S01]  /*02a0*/  IMAD.MOV.U32 R25, RZ, RZ, 0x4 ;  /* 0x00000004ff197424 */ /* 0x000fe200078e00ff */
[----:B0-----:R-:W2:Y:S04]  /*02b0*/  LDG.E R21, desc[UR20][R2.64+-0x10] ;  /* 0xfffff01402157981 */ /* 0x001ea8000c1e1900 */
[----:B------:R-:W-:Y:S01]  /*02c0*/  MOV R8, UR24 ;  /* 0x0000001800087c02 */ /* 0x000fe20008000f00 */
[----:B------:R-:W-:Y:S01]  /*02d0*/  HFMA2 R5, -RZ, RZ, 0, 2.384185791015625e-07 ;  /* 0x00000004ff057431 */ /* 0x000fe200000001ff */
[----:B------:R-:W-:Y:S01]  /*02e0*/  MOV R9, UR25 ;  /* 0x0000001900097c02 */ /* 0x000fe20008000f00 */
[C---:B------:R-:W-:Y:S01]  /*02f0*/  IMAD.WIDE R22, R14.reuse, R23, UR22 ;  /* 0x000000160e167e25 */ /* 0x040fe2000f8e0217 */
[----:B------:R-:W-:Y:S01]  /*0300*/  MOV R11, 0x4 ;  /* 0x00000004000b7802 */ /* 0x000fe20000000f00 */
[----:B------:R-:W3:Y:S02]  /*0310*/  LDG.E R19, desc[UR20][R2.64+-0xc] ;  /* 0xfffff41402137981 */ /* 0x000ee4000c1e1900 */
[----:B------:R-:W-:-:S02]  /*0320*/  IMAD.WIDE R8, R14, 0x4, R8 ;  /* 0x000000040e087825 */ /* 0x000fc400078e0208 */
[----:B------:R-:W2:Y:S02]  /*0330*/  LDG.E R22, desc[UR20][R22.64] ;  /* 0x0000001416167981 */ /* 0x000ea4000c1e1900 */
[C---:B------:R-:W-:Y:S02]  /*0340*/  IMAD.WIDE R24, R14.reuse, R25, UR6 ;  /* 0x000000060e187e25 */ /* 0x040fe4000f8e0219 */
[----:B------:R0:W3:Y:S02]  /*0350*/  LDG.E R20, desc[UR20][R8.64] ;  /* 0x0000001408147981 */ /* 0x0000e4000c1e1900 */
[C---:B------:R-:W-:Y:S01]  /*0360*/  IMAD.WIDE R10, R14.reuse, R11, UR8 ;  /* 0x000000080e0a7e25 */ /* 0x040fe2000f8e020b */
[----:B------:R-:W-:Y:S01]  /*0370*/  MOV R7, 0x4 ;  /* 0x0000000400077802 */ /* 0x000fe20000000f00 */
[----:B------:R-:W4:Y:S02]  /*0380*/  LDG.E R18, desc[UR20][R24.64] ;  /* 0x0000001418127981 */ /* 0x000f24000c1e1900 */
[----:B------:R-:W-:-:S02]  /*0390*/  IMAD.WIDE R4, R14, R5, UR10 ;  /* 0x0000000a0e047e25 */ /* 0x000fc4000f8e0205 */
[----:B------:R-:W4:Y:S02]  /*03a0*/  LDG.E R17, desc[UR20][R2.64+-0x8] ;  /* 0xfffff81402117981 */ /* 0x000f24000c1e1900 */
[----:B0-----:R-:W-:Y:S02]  /*03b0*/  HFMA2 R9, -RZ, RZ, 0, 2.384185791015625e-07 ;  /* 0x00000004ff097431 */ /* 0x001fe400000001ff */
[----:B------:R0:W5:Y:S01]  /*03c0*/  LDG.E R16, desc[UR20][R10.64] ;  /* 0x000000140a107981 */ /* 0x000162000c1e1900 */
[----:B------:R-:W-:-:S03]  /*03d0*/  IMAD.WIDE R6, R14, R7, UR12 ;  /* 0x0000000c0e067e25 */ /* 0x000fc6000f8e0207 */
[----:B------:R-:W5:Y:S01]  /*03e0*/  LDG.E R15, desc[UR20][R2.64+-0x4] ;  /* 0xfffffc14020f7981 */ /* 0x000f62000c1e1900 */
[----:B------:R-:W-:-:S03]  /*03f0*/  MOV R27, 0x4 ;  /* 0x00000004001b7802 */ /* 0x000fc60000000f00 */
[----:B------:R1:W5:Y:S01]  /*0400*/  LDG.E R4, desc[UR20][R4.64] ;  /* 0x0000001404047981 */ /* 0x000362000c1e1900 */
[----:B------:R-:W-:-:S03]  /*0410*/  IMAD.WIDE R8, R14, R9, UR14 ;  /* 0x0000000e0e087e25 */ /* 0x000fc6000f8e0209 */
[----:B------:R-:W5:Y:S01]  /*0420*/  LDG.E R23, desc[UR20][R2.64] ;  /* 0x0000001402177981 */ /* 0x000f62000c1e1900 */
[----:B0-----:R-:W-:-:S03]  /*0430*/  IMAD.WIDE R10, R14, R27, UR16 ;  /* 0x000000100e0a7e25 */ /* 0x001fc6000f8e021b */
[----:B------:R-:W5:Y:S04]  /*0440*/  LDG.E R7, desc[UR20][R6.64] ;  /* 0x0000001406077981 */ /* 0x000f68000c1e1900 */
[----:B------:R-:W5:Y:S04]  /*0450*/  LDG.E R24, desc[UR20][R2.64+0x4] ;  /* 0x0000041402187981 */ /* 0x000f68000c1e1900 */
[----:B------:R-:W5:Y:S04]  /*0460*/  LDG.E R8, desc[UR20][R8.64] ;  /* 0x0000001408087981 */ /* 0x000f68000c1e1900 */
[----:B------:R-:W5:Y:S04]  /*0470*/  LDG.E R25, desc[UR20][R2.64+0x8] ;  /* 0x0000081402197981 */ /* 0x000f68000c1e1900 */
[----:B------:R-:W5:Y:S04]  /*0480*/  LDG.E R10, desc[UR20][R10.64] ;  /* 0x000000140a0a7981 */ /* 0x000f68000c1e1900 */
[----:B------:R0:W5:Y:S01]  /*0490*/  LDG.E R27, desc[UR20][R2.64+0xc] ;  /* 0x00000c14021b7981 */ /* 0x000162000c1e1900 */
[----:B------:R-:W-:-:S04]  /*04a0*/  UIADD3 UR18, UPT, UPT, UR18, 0x8, URZ ;  /* 0x0000000812127890 */ /* 0x000fc8000fffe0ff */
[----:B------:R-:W-:Y:S01]  /*04b0*/  UISETP.NE.AND UP1, UPT, UR18, URZ, UPT ;  /* 0x000000ff1200728c */ /* 0x000fe2000bf25270 */
[----:B-1----:R-:W-:Y:S02]  /*04c0*/  MOV R5, UR5 ;  /* 0x0000000500057c02 */ /* 0x002fe40008000f00 */
[----:B0-----:R-:W-:Y:S02]  /*04d0*/  IADD3 R2, P0, PT, R2, 0x20, RZ ;  /* 0x0000002002027810 */ /* 0x001fe40007f1e0ff */
[----:B------:R-:W-:-:S03]  /*04e0*/  LEA R14, R5, R14, 0x3 ;  /* 0x0000000e050e7211 */ /* 0x000fc600078e18ff */
[----:B------:R-:W-:Y:S02]  /*04f0*/  IMAD.X R3, RZ, RZ, R3, P0 ;  /* 0x000000ffff037224 */ /* 0x000fe400000e0603 */
[----:B--2---:R-:W-:-:S04]  /*0500*/  FFMA R22, R21, R22, R12 ;  /* 0x0000001615167223 */ /* 0x004fc8000000000c */
[----:B---3--:R-:W-:-:S04]  /*0510*/  FFMA R20, R19, R20, R22 ;  /* 0x0000001413147223 */ /* 0x008fc80000000016 */
[----:B----4-:R-:W-:-:S04]  /*0520*/  FFMA R18, R17, R18, R20 ;  /* 0x0000001211127223 */ /* 0x010fc80000000014 */
[----:B-----5:R-:W-:-:S04]  /*0530*/  FFMA R16, R15, R16, R18 ;  /* 0x000000100f107223 */ /* 0x020fc80000000012 */
[----:B------:R-:W-:-:S04]  /*0540*/  FFMA R23, R23, R4, R16 ;  /* 0x0000000417177223 */ /* 0x000fc80000000010 */
[----:B------:R-:W-:-:S04]  /*0550*/  FFMA R24, R24, R7, R23 ;  /* 0x0000000718187223 */ /* 0x000fc80000000017 */
[----:B------:R-:W-:-:S04]  /*0560*/  FFMA R8, R25, R8, R24 ;  /* 0x0000000819087223 */ /* 0x000fc80000000018 */
[----:B------:R-:W-:Y:S01]  /*0570*/  FFMA R12, R27, R10, R8 ;  /* 0x0000000a1b0c7223 */ /* 0x000fe20000000008 */
[----:B------:R-:W-:Y:S06]  /*0580*/  BRA.U UP1, `(.L_x_2) ;  /* 0xfffffffd013c7547 */ /* 0x000fec000b83ffff */
.L_x_1:
[----:B------:R-:W-:Y:S05]  /*0590*/  BRA.U !UP0, `(.L_x_0) ;  /* 0x0000000508407547 */ /* 0x000fea000b800000 */
[----:B------:R-:W-:Y:S02]  /*05a0*/  UISETP.GE.U32.AND UP0, UPT, UR19, 0x4, UPT ;  /* 0x000000041300788c */ /* 0x000fe4000bf06070 */
[----:B------:R-:W-:-:S04]  /*05b0*/  ULOP3.LUT UR6, UR5, 0x3, URZ, 0xc0, !UPT ;  /* 0x0000000305067892 */ /* 0x000fc8000f8ec0ff */
[----:B------:R-:W-:-:S03]  /*05c0*/  UISETP.NE.AND UP1, UPT, UR6, URZ, UPT ;  /* 0x000000ff0600728c */ /* 0x000fc6000bf25270 */
[----:B------:R-:W-:Y:S08]  /*05d0*/  BRA.U !UP0, `(.L_x_3) ;  /* 0x00000001087c7547 */ /* 0x000ff0000b800000 */
[----:B------:R-:W1:Y:S01]  /*05e0*/  LDC.64 R6, c[0x0][0x390] ;  /* 0x0000e400ff067b82 */ /* 0x000e620000000a00 */
[----:B------:R-:W2:Y:S01]  /*05f0*/  LDCU.64 UR8, c[0x0][0x388] ;  /* 0x00007100ff0877ac */ /* 0x000ea20008000a00 */
[----:B------:R-:W-:Y:S02]  /*0600*/  MOV R9, UR4 ;  /* 0x0000000400097c02 */ /* 0x000fe40008000f00 */
[C---:B------:R-:W-:Y:S02]  /*0610*/  IADD3 R3, PT, PT, R13.reuse, UR4, RZ ;  /* 0x000000040d037c10 */ /* 0x040fe4000fffe0ff */
[----:B------:R-:W-:Y:S01]  /*0620*/  IADD3 R10, P0, PT, R13, UR4, RZ ;  /* 0x000000040d0a7c10 */ /* 0x000fe2000ff1e0ff */
[----:B------:R-:W-:Y:S01]  /*0630*/  IMAD R9, R9, UR5, R0 ;  /* 0x0000000509097c24 */ /* 0x000fe2000f8e0200 */
[----:B------:R-:W3:Y:S01]  /*0640*/  LDC.64 R4, c[0x0][0x388] ;  /* 0x0000e200ff047b82 */ /* 0x000ee20000000a00 */
[----:B------:R-:W-:Y:S01]  /*0650*/  MOV R11, UR5 ;  /* 0x00000005000b7c02 */ /* 0x000fe20008000f00 */
[----:B------:R-:W-:-:S02]  /*0660*/  IMAD.U32 R15, RZ, RZ, UR5 ;  /* 0x00000005ff0f7e24 */ /* 0x000fc4000f8e00ff */
[----:B-1----:R-:W-:Y:S01]  /*0670*/  IMAD.WIDE R6, R9, 0x4, R6 ;  /* 0x0000000409067825 */ /* 0x002fe200078e0206 */
[----:B------:R-:W-:-:S05]  /*0680*/  MOV R9, UR5 ;  /* 0x0000000500097c02 */ /* 0x000fca0008000f00 */
[----:B------:R-:W-:Y:S02]  /*0690*/  IMAD.WIDE.U32 R8, R9, 0x4, R6 ;  /* 0x0000000409087825 */ /* 0x000fe400078e0006 */
[----:B0-----:R-:W4:Y:S02]  /*06a0*/  LDG.E R6, desc[UR20][R6.64] ;  /* 0x0000001406067981 */ /* 0x001f24000c1e1900 */
[----:B---3--:R-:W-:Y:S01]  /*06b0*/  IMAD.WIDE.U32 R4, R3, 0x4, R4 ;  /* 0x0000000403047825 */ /* 0x008fe200078e0004 */
[----:B------:R-:W-:Y:S01]  /*06c0*/  IADD3.X R3, PT, PT, RZ, RZ, RZ, P0, !PT ;  /* 0x000000ffff037210 */ /* 0x000fe200007fe4ff */
[----:B------:R-:W3:Y:S01]  /*06d0*/  LDG.E R17, desc[UR20][R8.64] ;  /* 0x0000001408117981 */ /* 0x000ee2000c1e1900 */
[----:B--2---:R-:W-:-:S03]  /*06e0*/  LEA R2, P0, R10, UR8, 0x2 ;  /* 0x000000080a027c11 */ /* 0x004fc6000f8010ff */
[----:B------:R-:W4:Y:S01]  /*06f0*/  LDG.E R5, desc[UR20][R4.64] ;  /* 0x0000001404057981 */ /* 0x000f22000c1e1900 */
[----:B------:R-:W-:Y:S01]  /*0700*/  LEA.HI.X R3, R10, UR9, R3, 0x2, P0 ;  /* 0x000000090a037c11 */ /* 0x000fe200080f1403 */
[----:B------:R-:W-:-:S04]  /*0710*/  IMAD.WIDE.U32 R10, R11, 0x4, R8 ;  /* 0x000000040b0a7825 */ /* 0x000fc800078e0008 */
[----:B------:R-:W3:Y:S01]  /*0720*/  LDG.E R16, desc[UR20][R2.64+0x4] ;  /* 0x0000041402107981 */ /* 0x000ee2000c1e1900 */
[----:B------:R-:W-:-:S03]  /*0730*/  IMAD.WIDE.U32 R14, R15, 0x4, R10 ;  /* 0x000000040f0e7825 */ /* 0x000fc600078e000a */
[----:B------:R-:W2:Y:S04]  /*0740*/  LDG.E R19, desc[UR20][R10.64] ;  /* 0x000000140a137981 */ /* 0x000ea8000c1e1900 */
[----:B------:R-:W2:Y:S04]  /*0750*/  LDG.E R18, desc[UR20][R2.64+0x8] ;  /* 0x0000081402127981 */ /* 0x000ea8000c1e1900 */
[----:B------:R-:W5:Y:S04]  /*0760*/  LDG.E R20, desc[UR20][R2.64+0xc] ;  /* 0x00000c1402147981 */ /* 0x000f68000c1e1900 */
[----:B------:R-:W5:Y:S01]  /*0770*/  LDG.E R14, desc[UR20][R14.64] ;  /* 0x000000140e0e7981 */ /* 0x000f62000c1e1900 */
[----:B------:R-:W-:Y:S01]  /*0780*/  UIADD3 UR4, UPT, UPT, UR4, 0x4, URZ ;  /* 0x0000000404047890 */ /* 0x000fe2000fffe0ff */
[----:B----4-:R-:W-:-:S04]  /*0790*/  FFMA R5, R5, R6, R12 ;  /* 0x0000000605057223 */ /* 0x010fc8000000000c */
[----:B---3--:R-:W-:-:S04]  /*07a0*/  FFMA R5, R16, R17, R5 ;  /* 0x0000001110057223 */ /* 0x008fc80000000005 */
[----:B--2---:R-:W-:-:S04]  /*07b0*/  FFMA R5, R18, R19, R5 ;  /* 0x0000001312057223 */ /* 0x004fc80000000005 */
[----:B-----5:R-:W-:-:S07]  /*07c0*/  FFMA R12, R20, R14, R5 ;  /* 0x0000000e140c7223 */ /* 0x020fce0000000005 */
.L_x_3:
[----:B------:R-:W-:Y:S05]  /*07d0*/  BRA.U !UP1, `(.L_x_0) ;  /* 0x0000000109b07547 */ /* 0x000fea000b800000 */
[----:B------:R-:W-:Y:S01]  /*07e0*/  UISETP.NE.AND UP0, UPT, UR6, 0x1, UPT ;  /* 0x000000010600788c */ /* 0x000fe2000bf05270 */
[----:B------:R-:W-:Y:S01]  /*07f0*/  MOV R7, UR4 ;  /* 0x0000000400077c02 */ /* 0x000fe20008000f00 */
[----:B------:R-:W-:Y:S02]  /*0800*/  ULOP3.LUT UR6, UR5, 0x1, URZ, 0xc0, !UPT ;  /* 0x0000000105067892 */ /* 0x000fe4000f8ec0ff */
[----:B------:R-:W-:Y:S02]  /*0810*/  IMAD.U32 R15, RZ, RZ, UR5 ;  /* 0x00000005ff0f7e24 */ /* 0x000fe4000f8e00ff */
[----:B------:R-:W-:Y:S01]  /*0820*/  UISETP.NE.U32.AND UP1, UPT, UR6, 0x1, UPT ;  /* 0x000000010600788c */ /* 0x000fe2000bf25070 */
[----:B------:R-:W-:-:S04]  /*0830*/  PLOP3.LUT P1, PT, PT, PT, UP0, 0x80, 0x8 ;  /* 0x000000000008781c */ /* 0x000fc80003f2f008 */
[----:B------:R-:W1:Y:S01]  /*0840*/  @UP0 LDCU.64 UR8, c[0x0][0x388] ;  /* 0x00007100ff0807ac */ /* 0x000e620008000a00 */
[----:B------:R-:W-:Y:S01]  /*0850*/  PLOP3.LUT P0, PT, PT, PT, UP1, 0x80, 0x8 ;  /* 0x000000000008781c */ /* 0x000fe20003f0f018 */
[----:B------:R-:W2:Y:S01]  /*0860*/  @UP0 LDCU.64 UR6, c[0x0][0x390] ;  /* 0x00007200ff0607ac */ /* 0x000ea20008000a00 */
[----:B------:R-:W3:Y:S06]  /*0870*/  @UP0 LDCU.64 UR10, c[0x0][0x388] ;  /* 0x00007100ff0a07ac */ /* 0x000eec0008000a00 */
[C---:B------:R-:W-:Y:S02]  /*0880*/  @P1 IADD3 R3, PT, PT, R13.reuse, UR4, RZ ;  /* 0x000000040d031c10 */ /* 0x040fe4000fffe0ff */
[----:B------:R-:W-:Y:S01]  /*0890*/  @P1 IADD3 R6, P2, PT, R13, UR4, RZ ;  /* 0x000000040d061c10 */ /* 0x000fe2000ff5e0ff */
[----:B------:R-:W4:Y:S01]  /*08a0*/  @!UP1 LDCU.64 UR12, c[0x0][0x388] ;  /* 0x00007100ff0c97ac */ /* 0x000f220008000a00 */
[----:B------:R-:W-:Y:S01]  /*08b0*/  @UP0 UIADD3 UR4, UPT, UPT, UR4, 0x2, URZ ;  /* 0x0000000204040890 */ /* 0x000fe2000fffe0ff */
[----:B-1----:R-:W-:-:S02]  /*08c0*/  MOV R10, UR8 ;  /* 0x00000008000a7c02 */ /* 0x002fc40008000f00 */
[----:B------:R-:W-:Y:S01]  /*08d0*/  MOV R11, UR9 ;  /* 0x00000009000b7c02 */ /* 0x000fe20008000f00 */
[----:B------:R-:W1:Y:S01]  /*08e0*/  @!UP1 LDCU.64 UR8, c[0x0][0x390] ;  /* 0x00007200ff0897ac */ /* 0x000e620008000a00 */
[----:B--2---:R-:W-:Y:S02]  /*08f0*/  MOV R4, UR6 ;  /* 0x0000000600047c02 */ /* 0x004fe40008000f00 */
[----:B------:R-:W-:Y:S01]  /*0900*/  MOV R5, UR7 ;  /* 0x0000000700057c02 */ /* 0x000fe20008000f00 */
[----:B------:R-:W-:-:S04]  /*0910*/  @P1 IMAD.WIDE.U32 R10, R3, 0x4, R10 ;  /* 0x00000004030a1825 */ /* 0x000fc800078e000a */
[----:B------:R-:W-:Y:S01]  /*0920*/  @P1 IMAD R3, R7, UR5, R0 ;  /* 0x0000000507031c24 */ /* 0x000fe2000f8e0200 */
[----:B------:R-:W-:Y:S01]  /*0930*/  @P1 IADD3.X R7, PT, PT, RZ, RZ, RZ, P2, !PT ;  /* 0x000000ffff071210 */ /* 0x000fe200017fe4ff */
[----:B0-----:R-:W2:Y:S01]  /*0940*/  @P1 LDG.E R11, desc[UR20][R10.64] ;  /* 0x000000140a0b1981 */ /* 0x001ea2000c1e1900 */
[C---:B---3--:R-:W-:Y:S01]  /*0950*/  @P1 LEA R2, P2, R6.reuse, UR10, 0x2 ;  /* 0x0000000a06021c11 */ /* 0x048fe2000f8410ff */
[----:B------:R-:W-:Y:S01]  /*0960*/  @P1 IMAD.WIDE R4, R3, 0x4, R4 ;  /* 0x0000000403041825 */ /* 0x000fe200078e0204 */
[----:B------:R-:W-:Y:S02]  /*0970*/  MOV R19, UR4 ;  /* 0x0000000400137c02 */ /* 0x000fe40008000f00 */
[----:B------:R-:W-:Y:S02]  /*0980*/  @P1 LEA.HI.X R3, R6, UR11, R7, 0x2, P2 ;  /* 0x0000000b06031c11 */ /* 0x000fe400090f1407 */
[----:B----4-:R-:W-:Y:S01]  /*0990*/  MOV R6, UR12 ;  /* 0x0000000c00067c02 */ /* 0x010fe20008000f00 */
[----:B------:R-:W-:Y:S01]  /*09a0*/  @P1 IMAD.WIDE.U32 R14, R15, 0x4, R4 ;  /* 0x000000040f0e1825 */ /* 0x000fe200078e0004 */
[----:B------:R-:W-:Y:S01]  /*09b0*/  MOV R7, UR13 ;  /* 0x0000000d00077c02 */ /* 0x000fe20008000f00 */
[----:B------:R-:W2:Y:S01]  /*09c0*/  @P1 LDG.E R4, desc[UR20][R4.64] ;  /* 0x0000001404041981 */ /* 0x000ea2000c1e1900 */
[----:B------:R-:W-:Y:S01]  /*09d0*/  @!P0 IADD3 R17, PT, PT, R13, UR4, RZ ;  /* 0x000000040d118c10 */ /* 0x000fe2000fffe0ff */
[----:B------:R-:W-:Y:S01]  /*09e0*/  @!P0 IMAD R19, R19, UR5, R0 ;  /* 0x0000000513138c24 */ /* 0x000fe2000f8e0200 */
[----:B-1----:R-:W-:Y:S01]  /*09f0*/  MOV R8, UR8 ;  /* 0x0000000800087c02 */ /* 0x002fe20008000f00 */
[----:B------:R-:W3:Y:S01]  /*0a00*/  @P1 LDG.E R14, desc[UR20][R14.64] ;  /* 0x000000140e0e1981 */ /* 0x000ee2000c1e1900 */
[----:B------:R-:W-:Y:S01]  /*0a10*/  MOV R9, UR9 ;  /* 0x0000000900097c02 */ /* 0x000fe20008000f00 */
[----:B------:R-:W-:-:S02]  /*0a20*/  @!P0 IMAD.WIDE.U32 R6, R17, 0x4, R6 ;  /* 0x0000000411068825 */ /* 0x000fc400078e0006 */
[----:B------:R-:W3:Y:S02]  /*0a30*/  @P1 LDG.E R2, desc[UR20][R2.64+0x4] ;  /* 0x0000041402021981 */ /* 0x000ee4000c1e1900 */
[----:B------:R-:W-:Y:S02]  /*0a40*/  @!P0 IMAD.WIDE R8, R19, 0x4, R8 ;  /* 0x0000000413088825 */ /* 0x000fe400078e0208 */
[----:B------:R-:W4:Y:S04]  /*0a50*/  @!P0 LDG.E R7, desc[UR20][R6.64] ;  /* 0x0000001406078981 */ /* 0x000f28000c1e1900 */
[----:B------:R-:W4:Y:S01]  /*0a60*/  @!P0 LDG.E R8, desc[UR20][R8.64] ;  /* 0x0000001408088981 */ /* 0x000f22000c1e1900 */
[----:B--2---:R-:W-:-:S04]  /*0a70*/  @P1 FFMA R11, R11, R4, R12 ;  /* 0x000000040b0b1223 */ /* 0x004fc8000000000c */
[----:B---3--:R-:W-:-:S04]  /*0a80*/  @P1 FFMA R12, R2, R14, R11 ;  /* 0x0000000e020c1223 */ /* 0x008fc8000000000b */
[----:B----4-:R-:W-:-:S07]  /*0a90*/  @!P0 FFMA R12, R7, R8, R12 ;  /* 0x00000008070c8223 */ /* 0x010fce000000000c */
.L_x_0:
[----:B------:R-:W1:Y:S01]  /*0aa0*/  LDC.64 R2, c[0x0][0x380] ;  /* 0x0000e000ff027b82 */ /* 0x000e620000000a00 */
[----:B------:R-:W-:-:S05]  /*0ab0*/  IADD3 R13, PT, PT, R0, R13, RZ ;  /* 0x0000000d000d7210 */ /* 0x000fca0007ffe0ff */
[----:B-1----:R-:W-:-:S05]  /*0ac0*/  IMAD.WIDE R2, R13, 0x4, R2 ;  /* 0x000000040d027825 */ /* 0x002fca00078e0202 */
[----:B0-----:R-:W-:Y:S01]  /*0ad0*/  STG.E desc[UR20][R2.64], R12 ;  /* 0x0000000c02007986 */ /* 0x001fe2000c101914 */
[----:B------:R-:W-:Y:S05]  /*0ae0*/  EXIT ;  /* 0x000000000000794d */ /* 0x000fea0003800000 */
.L_x_4:
[----:B------:R-:W-:-:S00]  /*0af0*/  BRA `(.L_x_4) ;  /* 0xfffffffc00fc7947 */ /* 0x000fc0000383ffff */
[----:B------:R-:W-:-:S00]  /*0b00*/  NOP ;  /* 0x0000000000007918 */ /* 0x000fc00000000000 */
[----:B------:R-:W-:-:S00]  /*0b10*/  NOP ;  /* 0x0000000000007918 */ /* 0x000fc00000000000 */
[----:B------:R-:W-:-:S00]  /*0b20*/  NOP ;  /* 0x0000000000007918 */ /* 0x000fc00000000000 */
[----:B------:R-:W-:-:S00]  /*0b30*/  NOP ;  /* 0x0000000000007918 */ /* 0x000fc00000000000 */
[----:B------:R-:W-:-:S00]  /*0b40*/  NOP ;  /* 0x0000000000007918 */ /* 0x000fc00000000000 */
[----:B------:R-:W-:-:S00]  /*0b50*/  NOP ;  /* 0x0000000000007918 */ /* 0x000fc00000000000 */
[----:B------:R-:W-:-:S00]  /*0b60*/  NOP ;  /* 0x0000000000007918 */ /* 0x000fc00000000000 */
[----:B------:R-:W-:-:S00]  /*0b70*/  NOP ;  /* 0x0000000000007918 */ /* 0x000fc00000000000 */
.L_x_5:


//--------------------- .nv.shared.reserved.0     --------------------------
	.section	.nv.shared.reserved.0,"aw",@nobits
	.weak		__nv_reservedSMEM_offset_0_alias
	.size		__nv_reservedSMEM_offset_0_alias, 0, 64
	.other		__nv_reservedSMEM_offset_0_alias,@"STO_CUDA_RESERVED_SHARED STV_DEFAULT"
__nv_reservedSMEM_offset_0_alias:
	.zero		0
	.zero		64


//--------------------- .nv.constant0._Z22Multiplica_Matrices_GMPfS_S_ii --------------------------
	.section	.nv.constant0._Z22Multiplica_Matrices_GMPfS_S_ii,"a",@progbits
	.sectionflags	@""
	.align	4
.nv.constant0._Z22Multiplica_Matrices_GMPfS_S_ii:
	.zero		928


//--------------------- SYMBOLS --------------------------

	.type		.nv.reservedSmem.offset0,@object
	.size		.nv.reservedSmem.offset0,0x4
